	.headerflags	@"EF_CUDA_TEXMODE_UNIFIED EF_CUDA_64BIT_ADDRESS EF_CUDA_ACCELERATORS EF_CUDA_SM90 EF_CUDA_VIRTUAL_SM(EF_CUDA_SM90)"
	.elftype	@"ET_EXEC"


//--------------------- .nv.info                  --------------------------
	.section	.nv.info,"",@"SHT_CUDA_INFO"
	.align	4


	//----- nvinfo : EIATTR_REGCOUNT
	.align		4
        /*0000*/ 	.byte	0x04, 0x2f
        /*0002*/ 	.short	(.L_3 - .L_2)
	.align		4
.L_2:
        /*0004*/ 	.word	index@(triton_poi_fused__native_batch_norm_legit_no_training_relu_threshold_backward_59)
        /*0008*/ 	.word	0x0000001c


	//----- nvinfo : EIATTR_MIN_STACK_SIZE
	.align		4
.L_3:
        /*000c*/ 	.byte	0x04, 0x12
        /*000e*/ 	.short	(.L_5 - .L_4)
	.align		4
.L_4:
        /*0010*/ 	.word	index@(triton_poi_fused__native_batch_norm_legit_no_training_relu_threshold_backward_59)
        /*0014*/ 	.word	0x00000000


	//----- nvinfo : EIATTR_FRAME_SIZE
	.align		4
.L_5:
        /*0018*/ 	.byte	0x04, 0x11
        /*001a*/ 	.short	(.L_7 - .L_6)
	.align		4
.L_6:
        /*001c*/ 	.word	index@(triton_poi_fused__native_batch_norm_legit_no_training_relu_threshold_backward_59)
        /*0020*/ 	.word	0x00000000


	//----- nvinfo : EIATTR_MIN_STACK_SIZE
	.align		4
.L_7:
        /*0024*/ 	.byte	0x04, 0x12
        /*0026*/ 	.short	(.L_9 - .L_8)
	.align		4
.L_8:
        /*0028*/ 	.word	index@(triton_poi_fused__native_batch_norm_legit_no_training_relu_threshold_backward_59)
        /*002c*/ 	.word	0x00000000
.L_9:


//--------------------- .nv.info.triton_poi_fused__native_batch_norm_legit_no_training_relu_threshold_backward_59 --------------------------
	.section	.nv.info.triton_poi_fused__native_batch_norm_legit_no_training_relu_threshold_backward_59,"",@"SHT_CUDA_INFO"
	.sectionflags	@""
	.align	4


	//----- nvinfo : EIATTR_CUDA_API_VERSION
	.align		4
        /*0000*/ 	.byte	0x04, 0x37
        /*0002*/ 	.short	(.L_11 - .L_10)
.L_10:
        /*0004*/ 	.word	0x0000007c


	//----- nvinfo : EIATTR_KPARAM_INFO
	.align		4
.L_11:
        /*0008*/ 	.byte	0x04, 0x17
        /*000a*/ 	.short	(.L_13 - .L_12)
.L_12:
        /*000c*/ 	.word	0x00000000
        /*0010*/ 	.short	0x0007
        /*0012*/ 	.short	0x0038
        /*0014*/ 	.byte	0x00, 0xf0, 0x11, 0x00


	//----- nvinfo : EIATTR_KPARAM_INFO
	.align		4
.L_13:
        /*0018*/ 	.byte	0x04, 0x17
        /*001a*/ 	.short	(.L_15 - .L_14)
.L_14:
        /*001c*/ 	.word	0x00000000
        /*0020*/ 	.short	0x0006
        /*0022*/ 	.short	0x0030
        /*0024*/ 	.byte	0x00, 0xf4, 0x21, 0x00


	//----- nvinfo : EIATTR_KPARAM_INFO
	.align		4
.L_15:
        /*0028*/ 	.byte	0x04, 0x17
        /*002a*/ 	.short	(.L_17 - .L_16)
.L_16:
        /*002c*/ 	.word	0x00000000
        /*0030*/ 	.short	0x0005
        /*0032*/ 	.short	0x0028
        /*0034*/ 	.byte	0x00, 0xf4, 0x21, 0x00


	//----- nvinfo : EIATTR_KPARAM_INFO
	.align		4
.L_17:
        /*0038*/ 	.byte	0x04, 0x17
        /*003a*/ 	.short	(.L_19 - .L_18)
.L_18:
        /*003c*/ 	.word	0x00000000
        /*0040*/ 	.short	0x0004
        /*0042*/ 	.short	0x0020
        /*0044*/ 	.byte	0x00, 0xf4, 0x21, 0x00


	//----- nvinfo : EIATTR_KPARAM_INFO
	.align		4
.L_19:
        /*0048*/ 	.byte	0x04, 0x17
        /*004a*/ 	.short	(.L_21 - .L_20)
.L_20:
        /*004c*/ 	.word	0x00000000
        /*0050*/ 	.short	0x0003
        /*0052*/ 	.short	0x0018
        /*0054*/ 	.byte	0x00, 0xf4, 0x21, 0x00


	//----- nvinfo : EIATTR_KPARAM_INFO
	.align		4
.L_21:
        /*0058*/ 	.byte	0x04, 0x17
        /*005a*/ 	.short	(.L_23 - .L_22)
.L_22:
        /*005c*/ 	.word	0x00000000
        /*0060*/ 	.short	0x0002
        /*0062*/ 	.short	0x0010
        /*0064*/ 	.byte	0x00, 0xf4, 0x21, 0x00


	//----- nvinfo : EIATTR_KPARAM_INFO
	.align		4
.L_23:
        /*0068*/ 	.byte	0x04, 0x17
        /*006a*/ 	.short	(.L_25 - .L_24)
.L_24:
        /*006c*/ 	.word	0x00000000
        /*0070*/ 	.short	0x0001
        /*0072*/ 	.short	0x0008
        /*0074*/ 	.byte	0x00, 0xf4, 0x21, 0x00


	//----- nvinfo : EIATTR_KPARAM_INFO
	.align		4
.L_25:
        /*0078*/ 	.byte	0x04, 0x17
        /*007a*/ 	.short	(.L_27 - .L_26)
.L_26:
        /*007c*/ 	.word	0x00000000
        /*0080*/ 	.short	0x0000
        /*0082*/ 	.short	0x0000
        /*0084*/ 	.byte	0x00, 0xf4, 0x21, 0x00


	//----- nvinfo : EIATTR_SPARSE_MMA_MASK
	.align		4
.L_27:
        /*0088*/ 	.byte	0x03, 0x50
        /*008a*/ 	.short	0x0000


	//----- nvinfo : EIATTR_MAXREG_COUNT
	.align		4
        /*008c*/ 	.byte	0x03, 0x1b
        /*008e*/ 	.short	0x00ff


	//----- nvinfo : EIATTR_EXIT_INSTR_OFFSETS
	.align		4
        /*0090*/ 	.byte	0x04, 0x1c
        /*0092*/ 	.short	(.L_29 - .L_28)


	//   ....[0]....
.L_28:
        /*0094*/ 	.word	0x00000810


	//----- nvinfo : EIATTR_REQNTID
	.align		4
.L_29:
        /*0098*/ 	.byte	0x04, 0x10
        /*009a*/ 	.short	(.L_31 - .L_30)
.L_30:
        /*009c*/ 	.word	0x00000080
        /*00a0*/ 	.word	0x00000001
        /*00a4*/ 	.word	0x00000001


	//----- nvinfo : EIATTR_CBANK_PARAM_SIZE
	.align		4
.L_31:
        /*00a8*/ 	.byte	0x03, 0x19
        /*00aa*/ 	.short	0x003c


	//----- nvinfo : EIATTR_PARAM_CBANK
	.align		4
        /*00ac*/ 	.byte	0x04, 0x0a
        /*00ae*/ 	.short	(.L_33 - .L_32)
	.align		4
.L_32:
        /*00b0*/ 	.word	index@(.nv.constant0.triton_poi_fused__native_batch_norm_legit_no_training_relu_threshold_backward_59)
        /*00b4*/ 	.short	0x0210
        /*00b6*/ 	.short	0x003c


	//----- nvinfo : EIATTR_SW_WAR
	.align		4
.L_33:
        /*00b8*/ 	.byte	0x04, 0x36
        /*00ba*/ 	.short	(.L_35 - .L_34)
.L_34:
        /*00bc*/ 	.word	0x00000008
.L_35:


//--------------------- .nv.callgraph             --------------------------
	.section	.nv.callgraph,"",@"SHT_CUDA_CALLGRAPH"
	.align	4
	.sectionentsize	8
	.align		4
        /*0000*/ 	.word	0x00000000
	.align		4
        /*0004*/ 	.word	0xffffffff
	.align		4
        /*0008*/ 	.word	0x00000000
	.align		4
        /*000c*/ 	.word	0xfffffffe
	.align		4
        /*0010*/ 	.word	0x00000000
	.align		4
        /*0014*/ 	.word	0xfffffffd
	.align		4
        /*0018*/ 	.word	0x00000000
	.align		4
        /*001c*/ 	.word	0xfffffffc


//--------------------- .nv.constant4             --------------------------
	.section	.nv.constant4,"a",@progbits
	.align	8
	.align		8
.nv.constant4:
        /*0000*/ 	.dword	_$_str
	.align		8
        /*0008*/ 	.dword	_$_str_$_2


//--------------------- .text.triton_poi_fused__native_batch_norm_legit_no_training_relu_threshold_backward_59 --------------------------
	.section	.text.triton_poi_fused__native_batch_norm_legit_no_training_relu_threshold_backward_59,"ax",@progbits
	.sectionflags	@"SHF_BARRIERS=1"
	.align	128
        .global         triton_poi_fused__native_batch_norm_legit_no_training_relu_threshold_backward_59
        .type           triton_poi_fused__native_batch_norm_legit_no_training_relu_threshold_backward_59,@function
        .size           triton_poi_fused__native_batch_norm_legit_no_training_relu_threshold_backward_59,(.L_x_1 - triton_poi_fused__native_batch_norm_legit_no_training_relu_threshold_backward_59)
        .other          triton_poi_fused__native_batch_norm_legit_no_training_relu_threshold_backward_59,@"STO_CUDA_ENTRY STV_DEFAULT"
triton_poi_fused__native_batch_norm_legit_no_training_relu_threshold_backward_59:
.text.triton_poi_fused__native_batch_norm_legit_no_training_relu_threshold_backward_59:
[----:B------:R-:W-:Y:S01]  /*0000*/  LDC R1, c[0x0][0x28] ;  /* 0x00000a00ff017b82 */ /* 0x000fe20000000800 */
[----:B------:R-:W1:Y:S07]  /*0010*/  S2R R16, SR_TID.X ;  /* 0x0000000000107919 */ /* 0x000e6e0000002100 */
[----:B------:R-:W2:Y:S01]  /*0020*/  LDC.64 R24, c[0x0][0x220] ;  /* 0x00008800ff187b82 */ /* 0x000ea20000000a00 */
[----:B------:R-:W-:Y:S01]  /*0030*/  ULDC.64 UR6, c[0x0][0x208] ;  /* 0x0000820000067ab9 */ /* 0x000fe20000000a00 */
[----:B------:R-:W3:Y:S06]  /*0040*/  S2R R0, SR_CTAID.X ;  /* 0x0000000000007919 */ /* 0x000eec0000002500 */
[----:B------:R-:W4:Y:S08]  /*0050*/  LDC.64 R22, c[0x0][0x218] ;  /* 0x00008600ff167b82 */ /* 0x000f300000000a00 */
[----:B------:R-:W5:Y:S08]  /*0060*/  LDC.64 R20, c[0x0][0x210] ;  /* 0x00008400ff147b82 */ /* 0x000f700000000a00 */
[----:B------:R-:W2:Y:S08]  /*0070*/  LDC.64 R14, c[0x0][0x228] ;  /* 0x00008a00ff0e7b82 */ /* 0x000eb00000000a00 */
[----:B------:R-:W5:Y:S01]  /*0080*/  LDC.64 R12, c[0x0][0x230] ;  /* 0x00008c00ff0c7b82 */ /* 0x000f620000000a00 */
[----:B-1----:R-:W-:-:S07]  /*0090*/  IMAD.SHL.U32 R3, R16, 0x8, RZ ;  /* 0x0000000810037824 */ /* 0x002fce00078e00ff */
[----:B------:R-:W1:Y:S01]  /*00a0*/  S2UR UR5, SR_CgaCtaId ;  /* 0x00000000000579c3 */ /* 0x000e620000008800 */
[----:B---3--:R-:W-:Y:S01]  /*00b0*/  IMAD.SHL.U32 R2, R0, 0x400, RZ ;  /* 0x0000040000027824 */ /* 0x008fe200078e00ff */
[----:B------:R-:W-:Y:S01]  /*00c0*/  SHF.R.S32.HI R5, RZ, 0x15, R0 ;  /* 0x00000015ff057819 */ /* 0x000fe20000011400 */
[----:B------:R-:W-:Y:S01]  /*00d0*/  UMOV UR4, 0x400 ;  /* 0x0000040000047882 */ /* 0x000fe20000000000 */
[----:B------:R-:W-:Y:S01]  /*00e0*/  LOP3.LUT R3, R3, 0x3f8, RZ, 0xc0, !PT ;  /* 0x000003f803037812 */ /* 0x000fe200078ec0ff */
[----:B------:R-:W-:Y:S01]  /*00f0*/  ULDC.64 UR8, c[0x0][0x240] ;  /* 0x0000900000087ab9 */ /* 0x000fe20000000a00 */
[----:B------:R-:W-:Y:S02]  /*0100*/  SGXT R5, R5, 0x1 ;  /* 0x000000010505781a */ /* 0x000fe40000000200 */
[----:B------:R-:W-:-:S04]  /*0110*/  LOP3.LUT R0, R2, R3, RZ, 0xfc, !PT ;  /* 0x0000000302007212 */ /* 0x000fc800078efcff */
[----:B------:R-:W-:-:S04]  /*0120*/  LEA.HI R5, R5, R0, RZ, 0x8 ;  /* 0x0000000005057211 */ /* 0x000fc800078f40ff */
[----:B------:R-:W-:-:S04]  /*0130*/  SHF.R.S32.HI R5, RZ, 0x8, R5 ;  /* 0x00000008ff057819 */ /* 0x000fc80000011405 */
[----:B------:R-:W-:-:S04]  /*0140*/  LEA.HI R4, R5, R5, RZ, 0x8 ;  /* 0x0000000505047211 */ /* 0x000fc800078f40ff */
[----:B------:R-:W-:-:S05]  /*0150*/  LOP3.LUT R4, R4, 0xffffff00, RZ, 0xc0, !PT ;  /* 0xffffff0004047812 */ /* 0x000fca00078ec0ff */
[----:B------:R-:W-:-:S04]  /*0160*/  IMAD.IADD R19, R5, 0x1, -R4 ;  /* 0x0000000105137824 */ /* 0x000fc800078e0a04 */
[----:B--2---:R-:W-:-:S05]  /*0170*/  IMAD.WIDE R24, R19, 0x4, R24 ;  /* 0x0000000413187825 */ /* 0x004fca00078e0218 */
[----:B------:R2:W3:Y:S01]  /*0180*/  LDG.E.EL R17, desc[UR6][R24.64] ;  /* 0x0000000618117981 */ /* 0x0004e2000c2e1900 */
[----:B----4-:R-:W-:-:S04]  /*0190*/  IMAD.WIDE R22, R19, 0x4, R22 ;  /* 0x0000000413167825 */ /* 0x010fc800078e0216 */
[----:B-----5:R-:W-:Y:S01]  /*01a0*/  IMAD.WIDE R20, R0, 0x4, R20 ;  /* 0x0000000400147825 */ /* 0x020fe200078e0214 */
[----:B------:R-:W4:Y:S04]  /*01b0*/  LDG.E.EL R18, desc[UR6][R22.64] ;  /* 0x0000000616127981 */ /* 0x000f28000c2e1900 */
[----:B------:R-:W4:Y:S01]  /*01c0*/  LDG.E.128 R4, desc[UR6][R20.64] ;  /* 0x0000000614047981 */ /* 0x000f22000c1e1d00 */
[----:B0-----:R-:W-:-:S03]  /*01d0*/  IMAD.WIDE R14, R19, 0x4, R14 ;  /* 0x00000004130e7825 */ /* 0x001fc600078e020e */
[----:B------:R0:W5:Y:S01]  /*01e0*/  LDG.E.128 R8, desc[UR6][R20.64+0x10] ;  /* 0x0000100614087981 */ /* 0x000162000c1e1d00 */
[----:B--2---:R-:W-:-:S03]  /*01f0*/  IMAD.WIDE R24, R19, 0x4, R12 ;  /* 0x0000000413187825 */ /* 0x004fc600078e020c */
[----:B------:R2:W5:Y:S04]  /*0200*/  LDG.E.EL R12, desc[UR6][R14.64] ;  /* 0x000000060e0c7981 */ /* 0x000568000c2e1900 */
[----:B------:R-:W5:Y:S01]  /*0210*/  LDG.E.EL R13, desc[UR6][R24.64] ;  /* 0x00000006180d7981 */ /* 0x000f62000c2e1900 */
[----:B-1----:R-:W-:Y:S01]  /*0220*/  UPRMT UR4, UR5, 0x654, UR4 ;  /* 0x0000065405047896 */ /* 0x002fe20008000004 */
[----:B0-----:R-:W-:Y:S02]  /*0230*/  IMAD.MOV.U32 R20, RZ, RZ, 0x3e800000 ;  /* 0x3e800000ff147424 */ /* 0x001fe400078e00ff */
[----:B------:R-:W-:-:S03]  /*0240*/  IMAD.SHL.U32 R23, R16, 0x4, RZ ;  /* 0x0000000410177824 */ /* 0x000fc600078e00ff */
[----:B------:R-:W-:Y:S02]  /*0250*/  LEA R3, R3, UR4, 0x2 ;  /* 0x0000000403037c11 */ /* 0x000fe4000f8e10ff */
[----:B------:R-:W-:-:S04]  /*0260*/  LOP3.LUT R23, R23, 0x1fc, RZ, 0xc0, !PT ;  /* 0x000001fc17177812 */ /* 0x000fc800078ec0ff */
[----:B------:R-:W-:Y:S01]  /*0270*/  LEA R22, R23, UR4, 0x2 ;  /* 0x0000000417167c11 */ /* 0x000fe2000f8e10ff */
[----:B------:R-:W-:Y:S01]  /*0280*/  ULDC.64 UR4, c[0x0][0x238] ;  /* 0x00008e0000047ab9 */ /* 0x000fe20000000a00 */
[----:B------:R-:W-:Y:S02]  /*0290*/  LOP3.LUT R23, R2, R23, RZ, 0xfc, !PT ;  /* 0x0000001702177212 */ /* 0x000fe400078efcff */
[----:B------:R-:W-:Y:S01]  /*02a0*/  SHF.R.S32.HI R2, RZ, 0x1f, R2 ;  /* 0x0000001fff027819 */ /* 0x000fe20000011402 */
[----:B---3--:R-:W-:-:S04]  /*02b0*/  FADD R17, R17, 9.9999997473787516356e-06 ;  /* 0x3727c5ac11117421 */ /* 0x008fc80000000000 */
[----:B------:R0:W1:Y:S01]  /*02c0*/  MUFU.SQRT R19, R17 ;  /* 0x0000001100137308 */ /* 0x0000620000002000 */
[--C-:B----4-:R-:W-:Y:S01]  /*02d0*/  FADD R7, R7, -R18.reuse ;  /* 0x8000001207077221 */ /* 0x110fe20000000000 */
[--C-:B--2---:R-:W-:Y:S01]  /*02e0*/  FADD R15, R6, -R18.reuse ;  /* 0x80000012060f7221 */ /* 0x104fe20000000000 */
[--C-:B------:R-:W-:Y:S01]  /*02f0*/  FADD R5, R5, -R18.reuse ;  /* 0x8000001205057221 */ /* 0x100fe20000000000 */
[--C-:B0-----:R-:W-:Y:S01]  /*0300*/  FADD R17, R4, -R18.reuse ;  /* 0x8000001204117221 */ /* 0x101fe20000000000 */
[--C-:B-----5:R-:W-:Y:S01]  /*0310*/  FADD R9, R9, -R18.reuse ;  /* 0x8000001209097221 */ /* 0x120fe20000000000 */
[--C-:B------:R-:W-:Y:S01]  /*0320*/  FADD R21, R8, -R18.reuse ;  /* 0x8000001208157221 */ /* 0x100fe20000000000 */
[----:B------:R-:W-:Y:S01]  /*0330*/  FADD R11, R11, -R18 ;  /* 0x800000120b0b7221 */ /* 0x000fe20000000000 */
[C---:B-1----:R-:W-:Y:S02]  /*0340*/  FSETP.GT.AND P0, PT, R19.reuse, 8.50705917302346158658e+37, PT ;  /* 0x7e8000001300780b */ /* 0x042fe40003f04000 */
[----:B------:R-:W-:-:S02]  /*0350*/  FSETP.GEU.AND P1, PT, R19, 1.175494350822287508e-38, PT ;  /* 0x008000001300780b */ /* 0x000fc40003f2e000 */
[----:B------:R-:W-:-:S09]  /*0360*/  FSEL R20, R20, 1, P0 ;  /* 0x3f80000014147808 */ /* 0x000fd20000000000 */
[----:B------:R-:W-:Y:S02]  /*0370*/  @P0 FMUL R19, R19, 0.25 ;  /* 0x3e80000013130820 */ /* 0x000fe40000400000 */
[----:B------:R-:W-:Y:S02]  /*0380*/  @!P1 FMUL R20, R20, 16777216 ;  /* 0x4b80000014149820 */ /* 0x000fe40000400000 */
[----:B------:R-:W-:-:S06]  /*0390*/  @!P1 FMUL R19, R19, 16777216 ;  /* 0x4b80000013139820 */ /* 0x000fcc0000400000 */
[----:B------:R-:W0:Y:S02]  /*03a0*/  MUFU.RCP R19, R19 ;  /* 0x0000001300137308 */ /* 0x000e240000001000 */
[----:B0-----:R-:W-:Y:S01]  /*03b0*/  FMUL R14, R19, R20 ;  /* 0x00000014130e7220 */ /* 0x001fe20000400000 */
[----:B------:R-:W-:-:S03]  /*03c0*/  FADD R19, R10, -R18 ;  /* 0x800000120a137221 */ /* 0x000fc60000000000 */
[C---:B------:R-:W-:Y:S01]  /*03d0*/  FMUL R7, R14.reuse, R7 ;  /* 0x000000070e077220 */ /* 0x040fe20000400000 */
[C---:B------:R-:W-:Y:S01]  /*03e0*/  FMUL R8, R14.reuse, R15 ;  /* 0x0000000f0e087220 */ /* 0x040fe20000400000 */
[C---:B------:R-:W-:Y:S01]  /*03f0*/  FMUL R6, R14.reuse, R5 ;  /* 0x000000050e067220 */ /* 0x040fe20000400000 */
[C---:B------:R-:W-:Y:S01]  /*0400*/  FMUL R4, R14.reuse, R17 ;  /* 0x000000110e047220 */ /* 0x040fe20000400000 */
[C---:B------:R-:W-:Y:S01]  /*0410*/  FMUL R10, R14.reuse, R21 ;  /* 0x000000150e0a7220 */ /* 0x040fe20000400000 */
[C---:B------:R-:W-:Y:S01]  /*0420*/  FMUL R18, R14.reuse, R9 ;  /* 0x000000090e127220 */ /* 0x040fe20000400000 */
[C---:B------:R-:W-:Y:S01]  /*0430*/  FMUL R20, R14.reuse, R19 ;  /* 0x000000130e147220 */ /* 0x040fe20000400000 */
[----:B------:R-:W-:Y:S01]  /*0440*/  FMUL R14, R14, R11 ;  /* 0x0000000b0e0e7220 */ /* 0x000fe20000400000 */
[C-C-:B------:R-:W-:Y:S01]  /*0450*/  FFMA R7, R12.reuse, R7, R13.reuse ;  /* 0x000000070c077223 */ /* 0x140fe2000000000d */
[C-C-:B------:R-:W-:Y:S01]  /*0460*/  FFMA R8, R12.reuse, R8, R13.reuse ;  /* 0x000000080c087223 */ /* 0x140fe2000000000d */
[C-C-:B------:R-:W-:Y:S01]  /*0470*/  FFMA R6, R12.reuse, R6, R13.reuse ;  /* 0x000000060c067223 */ /* 0x140fe2000000000d */
[C-C-:B------:R-:W-:Y:S01]  /*0480*/  FFMA R14, R12.reuse, R14, R13.reuse ;  /* 0x0000000e0c0e7223 */ /* 0x140fe2000000000d */
[C-C-:B------:R-:W-:Y:S01]  /*0490*/  FFMA R4, R12.reuse, R4, R13.reuse ;  /* 0x000000040c047223 */ /* 0x140fe2000000000d */
[C-C-:B------:R-:W-:Y:S01]  /*04a0*/  FFMA R20, R12.reuse, R20, R13.reuse ;  /* 0x000000140c147223 */ /* 0x140fe2000000000d */
[C-C-:B------:R-:W-:Y:S01]  /*04b0*/  FFMA R5, R12.reuse, R18, R13.reuse ;  /* 0x000000120c057223 */ /* 0x140fe2000000000d */
[----:B------:R-:W-:Y:S01]  /*04c0*/  FFMA R10, R12, R10, R13 ;  /* 0x0000000a0c0a7223 */ /* 0x000fe2000000000d */
[----:B------:R-:W-:-:S02]  /*04d0*/  FSETP.GEU.AND P6, PT, R7, RZ, PT ;  /* 0x000000ff0700720b */ /* 0x000fc40003fce000 */
[----:B------:R-:W-:Y:S02]  /*04e0*/  FSETP.GEU.AND P2, PT, R14, RZ, PT ;  /* 0x000000ff0e00720b */ /* 0x000fe40003f4e000 */
[----:B------:R-:W-:Y:S02]  /*04f0*/  FSEL R19, R7, RZ, P6 ;  /* 0x000000ff07137208 */ /* 0x000fe40003000000 */
[----:B------:R-:W-:Y:S02]  /*0500*/  FSETP.GEU.AND P5, PT, R8, RZ, PT ;  /* 0x000000ff0800720b */ /* 0x000fe40003fae000 */
[----:B------:R-:W-:Y:S02]  /*0510*/  FSETP.GEU.AND P4, PT, R6, RZ, PT ;  /* 0x000000ff0600720b */ /* 0x000fe40003f8e000 */
[----:B------:R-:W-:Y:S02]  /*0520*/  FSETP.GEU.AND P3, PT, R4, RZ, PT ;  /* 0x000000ff0400720b */ /* 0x000fe40003f6e000 */
[----:B------:R-:W-:-:S02]  /*0530*/  FSETP.GEU.AND P1, PT, R20, RZ, PT ;  /* 0x000000ff1400720b */ /* 0x000fc40003f2e000 */
[----:B------:R-:W-:Y:S02]  /*0540*/  FSETP.GEU.AND P0, PT, R5, RZ, PT ;  /* 0x000000ff0500720b */ /* 0x000fe40003f0e000 */
[----:B------:R-:W-:Y:S02]  /*0550*/  FSETP.GEU.AND P6, PT, R10, RZ, PT ;  /* 0x000000ff0a00720b */ /* 0x000fe40003fce000 */
[----:B------:R-:W-:Y:S02]  /*0560*/  FSEL R15, R14, RZ, P2 ;  /* 0x000000ff0e0f7208 */ /* 0x000fe40001000000 */
[----:B------:R-:W-:Y:S02]  /*0570*/  FSEL R18, R8, RZ, P5 ;  /* 0x000000ff08127208 */ /* 0x000fe40002800000 */
[----:B------:R-:W-:Y:S02]  /*0580*/  FSEL R17, R6, RZ, P4 ;  /* 0x000000ff06117208 */ /* 0x000fe40002000000 */
[----:B------:R-:W-:-:S02]  /*0590*/  FSEL R16, R4, RZ, P3 ;  /* 0x000000ff04107208 */ /* 0x000fc40001800000 */
[----:B------:R-:W-:Y:S02]  /*05a0*/  FSEL R14, R20, RZ, P1 ;  /* 0x000000ff140e7208 */ /* 0x000fe40000800000 */
[----:B------:R-:W-:Y:S01]  /*05b0*/  FSEL R13, R5, RZ, P0 ;  /* 0x000000ff050d7208 */ /* 0x000fe20000000000 */
[----:B------:R0:W-:Y:S01]  /*05c0*/  STS.128 [R3], R16 ;  /* 0x0000001003007388 */ /* 0x0001e20000000c00 */
[----:B------:R-:W-:Y:S01]  /*05d0*/  FSEL R12, R10, RZ, P6 ;  /* 0x000000ff0a0c7208 */ /* 0x000fe20003000000 */
[----:B------:R-:W1:Y:S01]  /*05e0*/  LDC.64 R20, c[0x0][0x238] ;  /* 0x00008e00ff147b82 */ /* 0x000e620000000a00 */
[----:B------:R-:W-:Y:S02]  /*05f0*/  FSETP.GTU.AND P2, PT, R18, RZ, PT ;  /* 0x000000ff1200720b */ /* 0x000fe40003f4c000 */
[----:B------:R-:W-:Y:S01]  /*0600*/  FSETP.GTU.AND P0, PT, R16, RZ, PT ;  /* 0x000000ff1000720b */ /* 0x000fe20003f0c000 */
[----:B------:R2:W-:Y:S04]  /*0610*/  STS.128 [R3+0x10], R12 ;  /* 0x0000100c03007388 */ /* 0x0005e80000000c00 */
[----:B------:R-:W-:Y:S01]  /*0620*/  BAR.SYNC.DEFER_BLOCKING 0x0 ;  /* 0x0000000000007b1d */ /* 0x000fe20000010000 */
[----:B------:R-:W-:-:S02]  /*0630*/  FSETP.GTU.AND P1, PT, R17, RZ, PT ;  /* 0x000000ff1100720b */ /* 0x000fc40003f2c000 */
[----:B------:R-:W-:Y:S02]  /*0640*/  FSETP.GTU.AND P4, PT, R14, RZ, PT ;  /* 0x000000ff0e00720b */ /* 0x000fe40003f8c000 */
[----:B------:R-:W-:Y:S02]  /*0650*/  FSETP.GTU.AND P3, PT, R19, RZ, PT ;  /* 0x000000ff1300720b */ /* 0x000fe40003f6c000 */
[----:B0-----:R-:W-:Y:S02]  /*0660*/  SEL R18, RZ, 0x1, P4 ;  /* 0x00000001ff127807 */ /* 0x001fe40002000000 */
[----:B------:R-:W-:Y:S02]  /*0670*/  SEL R16, RZ, 0x1, P3 ;  /* 0x00000001ff107807 */ /* 0x000fe40001800000 */
[----:B--2---:R-:W-:Y:S02]  /*0680*/  SEL R3, RZ, 0x1, P2 ;  /* 0x00000001ff037807 */ /* 0x004fe40001000000 */
[----:B------:R-:W-:-:S02]  /*0690*/  FSETP.GTU.AND P2, PT, R15, RZ, PT ;  /* 0x000000ff0f00720b */ /* 0x000fc40003f4c000 */
[----:B------:R-:W-:Y:S01]  /*06a0*/  SEL R14, RZ, 0x1, P1 ;  /* 0x00000001ff0e7807 */ /* 0x000fe20000800000 */
[----:B-1----:R-:W-:Y:S01]  /*06b0*/  IMAD.WIDE R20, R23, 0x4, R20 ;  /* 0x0000000417147825 */ /* 0x002fe200078e0214 */
[----:B------:R-:W-:Y:S02]  /*06c0*/  SEL R15, RZ, 0x1, P0 ;  /* 0x00000001ff0f7807 */ /* 0x000fe40000000000 */
[----:B------:R-:W-:Y:S02]  /*06d0*/  SEL R17, RZ, 0x1, P2 ;  /* 0x00000001ff117807 */ /* 0x000fe40001000000 */
[----:B------:R-:W-:Y:S01]  /*06e0*/  FSETP.GTU.AND P0, PT, R12, RZ, PT ;  /* 0x000000ff0c00720b */ /* 0x000fe20003f0c000 */
[----:B------:R-:W0:Y:S01]  /*06f0*/  LDS.128 R8, [R22] ;  /* 0x0000000016087984 */ /* 0x000e220000000c00 */
[----:B------:R-:W-:Y:S02]  /*0700*/  FSETP.GTU.AND P1, PT, R13, RZ, PT ;  /* 0x000000ff0d00720b */ /* 0x000fe40003f2c000 */
[----:B------:R-:W-:Y:S01]  /*0710*/  PRMT R17, R18, 0x3340, R17 ;  /* 0x0000334012117816 */ /* 0x000fe20000000011 */
[----:B------:R-:W1:Y:S01]  /*0720*/  LDS.128 R4, [R22+0x800] ;  /* 0x0008000016047984 */ /* 0x000e620000000c00 */
[----:B------:R-:W-:-:S02]  /*0730*/  SEL R13, RZ, 0x1, P1 ;  /* 0x00000001ff0d7807 */ /* 0x000fc40000800000 */
[----:B------:R-:W-:Y:S02]  /*0740*/  SEL R18, RZ, 0x1, P0 ;  /* 0x00000001ff127807 */ /* 0x000fe40000000000 */
[----:B------:R-:W-:Y:S02]  /*0750*/  PRMT R3, R3, 0x3340, R16 ;  /* 0x0000334003037816 */ /* 0x000fe40000000010 */
[----:B------:R-:W-:Y:S02]  /*0760*/  PRMT R16, R15, 0x3340, R14 ;  /* 0x000033400f107816 */ /* 0x000fe4000000000e */
[----:B------:R-:W-:Y:S02]  /*0770*/  LEA R12, P0, R23, UR4, 0x2 ;  /* 0x00000004170c7c11 */ /* 0x000fe4000f8010ff */
[----:B------:R-:W-:Y:S02]  /*0780*/  IADD3 R14, P1, R0, UR8, RZ ;  /* 0x00000008000e7c10 */ /* 0x000fe4000ff3e0ff */
[----:B------:R-:W-:-:S02]  /*0790*/  PRMT R18, R18, 0x3340, R13 ;  /* 0x0000334012127816 */ /* 0x000fc4000000000d */
[----:B------:R-:W-:Y:S02]  /*07a0*/  LEA.HI.X R13, R23, UR5, R2, 0x2, P0 ;  /* 0x00000005170d7c11 */ /* 0x000fe400080f1402 */
[----:B------:R-:W-:Y:S02]  /*07b0*/  LEA.HI.X.SX32 R15, R0, UR9, 0x1, P1 ;  /* 0x00000009000f7c11 */ /* 0x000fe400088f0eff */
[----:B------:R-:W-:Y:S02]  /*07c0*/  PRMT R16, R16, 0x5410, R3 ;  /* 0x0000541010107816 */ /* 0x000fe40000000003 */
[----:B------:R-:W-:Y:S01]  /*07d0*/  PRMT R17, R18, 0x5410, R17 ;  /* 0x0000541012117816 */ /* 0x000fe20000000011 */
[----:B0-----:R-:W-:Y:S04]  /*07e0*/  STG.E.128 desc[UR6][R20.64], R8 ;  /* 0x0000000814007986 */ /* 0x001fe8000c101d06 */
[----:B-1----:R-:W-:Y:S04]  /*07f0*/  STG.E.128 desc[UR6][R12.64+0x800], R4 ;  /* 0x000800040c007986 */ /* 0x002fe8000c101d06 */
[----:B------:R-:W-:Y:S01]  /*0800*/  STG.E.64 desc[UR6][R14.64], R16 ;  /* 0x000000100e007986 */ /* 0x000fe2000c101b06 */
[----:B------:R-:W-:Y:S05]  /*0810*/  EXIT ;  /* 0x000000000000794d */ /* 0x000fea0003800000 */
.L_x_0:
[----:B------:R-:W-:-:S00]  /*0820*/  BRA `(.L_x_0) ;  /* 0xfffffffc00fc7947 */ /* 0x000fc0000383ffff */
[----:B------:R-:W-:-:S00]  /*0830*/  NOP ;  /* 0x0000000000007918 */ /* 0x000fc00000000000 */
        /* <DEDUP_REMOVED lines=12> */
.L_x_1:


//--------------------- .nv.global.init           --------------------------
	.section	.nv.global.init,"aw",@progbits
.nv.global.init:
	.type		_$_str,@object
	.size		_$_str,(_$_str_$_2 - _$_str)
_$_str:
        /*0000*/ 	.byte	0x5f, 0x5f, 0x43, 0x55, 0x44, 0x41, 0x5f, 0x46, 0x54, 0x5a, 0x00
	.type		_$_str_$_2,@object
	.size		_$_str_$_2,(.L_1 - _$_str_$_2)
_$_str_$_2:
        /*000b*/ 	.byte	0x5f, 0x5f, 0x43, 0x55, 0x44, 0x41, 0x5f, 0x50, 0x52, 0x45, 0x43, 0x5f, 0x53, 0x51, 0x52, 0x54
        /*001b*/ 	.byte	0x00
.L_1:


//--------------------- .nv.shared.triton_poi_fused__native_batch_norm_legit_no_training_relu_threshold_backward_59 --------------------------
	.section	.nv.shared.triton_poi_fused__native_batch_norm_legit_no_training_relu_threshold_backward_59,"aw",@nobits
	.sectionflags	@""
	.align	16
	.zero		1024


//--------------------- .nv.constant0.triton_poi_fused__native_batch_norm_legit_no_training_relu_threshold_backward_59 --------------------------
	.section	.nv.constant0.triton_poi_fused__native_batch_norm_legit_no_training_relu_threshold_backward_59,"a",@progbits
	.sectionflags	@""
	.align	4
.nv.constant0.triton_poi_fused__native_batch_norm_legit_no_training_relu_threshold_backward_59:
	.zero		588
